	.headerflags	@"EF_CUDA_TEXMODE_UNIFIED EF_CUDA_64BIT_ADDRESS EF_CUDA_ACCELERATORS EF_CUDA_SM90 EF_CUDA_VIRTUAL_SM(EF_CUDA_SM90)"
	.elftype	@"ET_EXEC"


//--------------------- .nv.info                  --------------------------
	.section	.nv.info,"",@"SHT_CUDA_INFO"
	.align	4


	//----- nvinfo : EIATTR_REGCOUNT
	.align		4
        /*0000*/ 	.byte	0x04, 0x2f
        /*0002*/ 	.short	(.L_3 - .L_2)
	.align		4
.L_2:
        /*0004*/ 	.word	index@(triton_poi_fused__native_batch_norm_legit_no_training_convolution_sigmoid_13)
        /*0008*/ 	.word	0x00000012


	//----- nvinfo : EIATTR_MIN_STACK_SIZE
	.align		4
.L_3:
        /*000c*/ 	.byte	0x04, 0x12
        /*000e*/ 	.short	(.L_5 - .L_4)
	.align		4
.L_4:
        /*0010*/ 	.word	index@(triton_poi_fused__native_batch_norm_legit_no_training_convolution_sigmoid_13)
        /*0014*/ 	.word	0x00000000


	//----- nvinfo : EIATTR_FRAME_SIZE
	.align		4
.L_5:
        /*0018*/ 	.byte	0x04, 0x11
        /*001a*/ 	.short	(.L_7 - .L_6)
	.align		4
.L_6:
        /*001c*/ 	.word	index@(triton_poi_fused__native_batch_norm_legit_no_training_convolution_sigmoid_13)
        /*0020*/ 	.word	0x00000000


	//----- nvinfo : EIATTR_MIN_STACK_SIZE
	.align		4
.L_7:
        /*0024*/ 	.byte	0x04, 0x12
        /*0026*/ 	.short	(.L_9 - .L_8)
	.align		4
.L_8:
        /*0028*/ 	.word	index@(triton_poi_fused__native_batch_norm_legit_no_training_convolution_sigmoid_13)
        /*002c*/ 	.word	0x00000000
.L_9:


//--------------------- .nv.info.triton_poi_fused__native_batch_norm_legit_no_training_convolution_sigmoid_13 --------------------------
	.section	.nv.info.triton_poi_fused__native_batch_norm_legit_no_training_convolution_sigmoid_13,"",@"SHT_CUDA_INFO"
	.sectionflags	@""
	.align	4


	//----- nvinfo : EIATTR_CUDA_API_VERSION
	.align		4
        /*0000*/ 	.byte	0x04, 0x37
        /*0002*/ 	.short	(.L_11 - .L_10)
.L_10:
        /*0004*/ 	.word	0x0000007c


	//----- nvinfo : EIATTR_KPARAM_INFO
	.align		4
.L_11:
        /*0008*/ 	.byte	0x04, 0x17
        /*000a*/ 	.short	(.L_13 - .L_12)
.L_12:
        /*000c*/ 	.word	0x00000000
        /*0010*/ 	.short	0x0007
        /*0012*/ 	.short	0x0038
        /*0014*/ 	.byte	0x00, 0xf0, 0x11, 0x00


	//----- nvinfo : EIATTR_KPARAM_INFO
	.align		4
.L_13:
        /*0018*/ 	.byte	0x04, 0x17
        /*001a*/ 	.short	(.L_15 - .L_14)
.L_14:
        /*001c*/ 	.word	0x00000000
        /*0020*/ 	.short	0x0006
        /*0022*/ 	.short	0x0030
        /*0024*/ 	.byte	0x00, 0xf4, 0x21, 0x00


	//----- nvinfo : EIATTR_KPARAM_INFO
	.align		4
.L_15:
        /*0028*/ 	.byte	0x04, 0x17
        /*002a*/ 	.short	(.L_17 - .L_16)
.L_16:
        /*002c*/ 	.word	0x00000000
        /*0030*/ 	.short	0x0005
        /*0032*/ 	.short	0x0028
        /*0034*/ 	.byte	0x00, 0xf4, 0x21, 0x00


	//----- nvinfo : EIATTR_KPARAM_INFO
	.align		4
.L_17:
        /*0038*/ 	.byte	0x04, 0x17
        /*003a*/ 	.short	(.L_19 - .L_18)
.L_18:
        /*003c*/ 	.word	0x00000000
        /*0040*/ 	.short	0x0004
        /*0042*/ 	.short	0x0020
        /*0044*/ 	.byte	0x00, 0xf4, 0x21, 0x00


	//----- nvinfo : EIATTR_KPARAM_INFO
	.align		4
.L_19:
        /*0048*/ 	.byte	0x04, 0x17
        /*004a*/ 	.short	(.L_21 - .L_20)
.L_20:
        /*004c*/ 	.word	0x00000000
        /*0050*/ 	.short	0x0003
        /*0052*/ 	.short	0x0018
        /*0054*/ 	.byte	0x00, 0xf4, 0x21, 0x00


	//----- nvinfo : EIATTR_KPARAM_INFO
	.align		4
.L_21:
        /*0058*/ 	.byte	0x04, 0x17
        /*005a*/ 	.short	(.L_23 - .L_22)
.L_22:
        /*005c*/ 	.word	0x00000000
        /*0060*/ 	.short	0x0002
        /*0062*/ 	.short	0x0010
        /*0064*/ 	.byte	0x00, 0xf4, 0x21, 0x00


	//----- nvinfo : EIATTR_KPARAM_INFO
	.align		4
.L_23:
        /*0068*/ 	.byte	0x04, 0x17
        /*006a*/ 	.short	(.L_25 - .L_24)
.L_24:
        /*006c*/ 	.word	0x00000000
        /*0070*/ 	.short	0x0001
        /*0072*/ 	.short	0x0008
        /*0074*/ 	.byte	0x00, 0xf4, 0x21, 0x00


	//----- nvinfo : EIATTR_KPARAM_INFO
	.align		4
.L_25:
        /*0078*/ 	.byte	0x04, 0x17
        /*007a*/ 	.short	(.L_27 - .L_26)
.L_26:
        /*007c*/ 	.word	0x00000000
        /*0080*/ 	.short	0x0000
        /*0082*/ 	.short	0x0000
        /*0084*/ 	.byte	0x00, 0xf4, 0x21, 0x00


	//----- nvinfo : EIATTR_SPARSE_MMA_MASK
	.align		4
.L_27:
        /*0088*/ 	.byte	0x03, 0x50
        /*008a*/ 	.short	0x0000


	//----- nvinfo : EIATTR_MAXREG_COUNT
	.align		4
        /*008c*/ 	.byte	0x03, 0x1b
        /*008e*/ 	.short	0x00ff


	//----- nvinfo : EIATTR_EXIT_INSTR_OFFSETS
	.align		4
        /*0090*/ 	.byte	0x04, 0x1c
        /*0092*/ 	.short	(.L_29 - .L_28)


	//   ....[0]....
.L_28:
        /*0094*/ 	.word	0x00000330


	//   ....[1]....
        /*0098*/ 	.word	0x00000350


	//----- nvinfo : EIATTR_REQNTID
	.align		4
.L_29:
        /*009c*/ 	.byte	0x04, 0x10
        /*009e*/ 	.short	(.L_31 - .L_30)
.L_30:
        /*00a0*/ 	.word	0x00000080
        /*00a4*/ 	.word	0x00000001
        /*00a8*/ 	.word	0x00000001


	//----- nvinfo : EIATTR_CBANK_PARAM_SIZE
	.align		4
.L_31:
        /*00ac*/ 	.byte	0x03, 0x19
        /*00ae*/ 	.short	0x003c


	//----- nvinfo : EIATTR_PARAM_CBANK
	.align		4
        /*00b0*/ 	.byte	0x04, 0x0a
        /*00b2*/ 	.short	(.L_33 - .L_32)
	.align		4
.L_32:
        /*00b4*/ 	.word	index@(.nv.constant0.triton_poi_fused__native_batch_norm_legit_no_training_convolution_sigmoid_13)
        /*00b8*/ 	.short	0x0210
        /*00ba*/ 	.short	0x003c


	//----- nvinfo : EIATTR_SW_WAR
	.align		4
.L_33:
        /*00bc*/ 	.byte	0x04, 0x36
        /*00be*/ 	.short	(.L_35 - .L_34)
.L_34:
        /*00c0*/ 	.word	0x00000008
.L_35:


//--------------------- .nv.callgraph             --------------------------
	.section	.nv.callgraph,"",@"SHT_CUDA_CALLGRAPH"
	.align	4
	.sectionentsize	8
	.align		4
        /*0000*/ 	.word	0x00000000
	.align		4
        /*0004*/ 	.word	0xffffffff
	.align		4
        /*0008*/ 	.word	0x00000000
	.align		4
        /*000c*/ 	.word	0xfffffffe
	.align		4
        /*0010*/ 	.word	0x00000000
	.align		4
        /*0014*/ 	.word	0xfffffffd
	.align		4
        /*0018*/ 	.word	0x00000000
	.align		4
        /*001c*/ 	.word	0xfffffffc


//--------------------- .nv.constant4             --------------------------
	.section	.nv.constant4,"a",@progbits
	.align	8
	.align		8
.nv.constant4:
        /*0000*/ 	.dword	_$_str
	.align		8
        /*0008*/ 	.dword	_$_str_$_2


//--------------------- .text.triton_poi_fused__native_batch_norm_legit_no_training_convolution_sigmoid_13 --------------------------
	.section	.text.triton_poi_fused__native_batch_norm_legit_no_training_convolution_sigmoid_13,"ax",@progbits
	.align	128
        .global         triton_poi_fused__native_batch_norm_legit_no_training_convolution_sigmoid_13
        .type           triton_poi_fused__native_batch_norm_legit_no_training_convolution_sigmoid_13,@function
        .size           triton_poi_fused__native_batch_norm_legit_no_training_convolution_sigmoid_13,(.L_x_1 - triton_poi_fused__native_batch_norm_legit_no_training_convolution_sigmoid_13)
        .other          triton_poi_fused__native_batch_norm_legit_no_training_convolution_sigmoid_13,@"STO_CUDA_ENTRY STV_DEFAULT"
triton_poi_fused__native_batch_norm_legit_no_training_convolution_sigmoid_13:
.text.triton_poi_fused__native_batch_norm_legit_no_training_convolution_sigmoid_13:
[----:B------:R-:W0:Y:S08]  /*0000*/  LDC R1, c[0x0][0x28] ;  /* 0x00000a00ff017b82 */ /* 0x000e300000000800 */
[----:B------:R-:W1:Y:S01]  /*0010*/  LDC.64 R2, c[0x0][0x228] ;  /* 0x00008a00ff027b82 */ /* 0x000e620000000a00 */
[----:B------:R-:W-:Y:S01]  /*0020*/  ULDC.64 UR4, c[0x0][0x208] ;  /* 0x0000820000047ab9 */ /* 0x000fe20000000a00 */
[----:B------:R-:W2:Y:S01]  /*0030*/  S2R R0, SR_TID.X ;  /* 0x0000000000007919 */ /* 0x000ea20000002100 */
[----:B------:R-:W3:Y:S05]  /*0040*/  S2R R9, SR_CTAID.X ;  /* 0x0000000000097919 */ /* 0x000eea0000002500 */
[----:B------:R-:W4:Y:S01]  /*0050*/  LDC.64 R12, c[0x0][0x210] ;  /* 0x00008400ff0c7b82 */ /* 0x000f220000000a00 */
[----:B-1----:R4:W5:Y:S07]  /*0060*/  LDG.E R15, desc[UR4][R2.64] ;  /* 0x00000004020f7981 */ /* 0x00296e000c1e1900 */
[----:B------:R-:W1:Y:S01]  /*0070*/  LDC.64 R4, c[0x0][0x218] ;  /* 0x00008600ff047b82 */ /* 0x000e620000000a00 */
[----:B------:R-:W-:-:S07]  /*0080*/  HFMA2.MMA R14, -RZ, RZ, 0, 0 ;  /* 0x00000000ff0e7435 */ /* 0x000fce00000001ff */
[----:B------:R-:W1:Y:S01]  /*0090*/  LDC.64 R6, c[0x0][0x220] ;  /* 0x00008800ff067b82 */ /* 0x000e620000000a00 */
[----:B--2---:R-:W-:-:S04]  /*00a0*/  LOP3.LUT R0, R0, 0x7f, RZ, 0xc0, !PT ;  /* 0x0000007f00007812 */ /* 0x004fc800078ec0ff */
[----:B---3--:R-:W-:-:S03]  /*00b0*/  LEA R0, R9, R0, 0x7 ;  /* 0x0000000009007211 */ /* 0x008fc600078e38ff */
[----:B------:R-:W2:Y:S01]  /*00c0*/  LDC.64 R8, c[0x0][0x230] ;  /* 0x00008c00ff087b82 */ /* 0x000ea20000000a00 */
[C---:B------:R-:W-:Y:S01]  /*00d0*/  ISETP.GE.AND P0, PT, R0.reuse, 0x100, PT ;  /* 0x000001000000780c */ /* 0x040fe20003f06270 */
[----:B----4-:R-:W-:-:S06]  /*00e0*/  IMAD.WIDE R2, R0, 0x4, R12 ;  /* 0x0000000400027825 */ /* 0x010fcc00078e020c */
[----:B------:R-:W3:Y:S01]  /*00f0*/  LDC.64 R10, c[0x0][0x238] ;  /* 0x00008e00ff0a7b82 */ /* 0x000ee20000000a00 */
[----:B-1----:R-:W4:Y:S05]  /*0100*/  LDG.E R5, desc[UR4][R4.64] ;  /* 0x0000000404057981 */ /* 0x002f2a000c1e1900 */
[----:B------:R-:W4:Y:S04]  /*0110*/  @!P0 LDG.E R14, desc[UR4][R2.64] ;  /* 0x00000004020e8981 */ /* 0x000f28000c1e1900 */
[----:B0-----:R0:W4:Y:S04]  /*0120*/  LDG.E R6, desc[UR4][R6.64] ;  /* 0x0000000406067981 */ /* 0x001128000c1e1900 */
[----:B--2---:R4:W2:Y:S04]  /*0130*/  LDG.E R8, desc[UR4][R8.64] ;  /* 0x0000000408087981 */ /* 0x0048a8000c1e1900 */
[----:B---3--:R-:W2:Y:S01]  /*0140*/  LDG.E R11, desc[UR4][R10.64] ;  /* 0x000000040a0b7981 */ /* 0x008ea2000c1e1900 */
[----:B------:R-:W-:Y:S01]  /*0150*/  MOV R13, 0x3e800000 ;  /* 0x3e800000000d7802 */ /* 0x000fe20000000f00 */
[----:B-----5:R-:W-:-:S04]  /*0160*/  FADD R15, R15, 9.9999997473787516356e-06 ;  /* 0x3727c5ac0f0f7421 */ /* 0x020fc80000000000 */
[----:B------:R-:W1:Y:S02]  /*0170*/  MUFU.SQRT R12, R15 ;  /* 0x0000000f000c7308 */ /* 0x000e640000002000 */
[C---:B-1----:R-:W-:Y:S02]  /*0180*/  FSETP.GT.AND P1, PT, R12.reuse, 8.50705917302346158658e+37, PT ;  /* 0x7e8000000c00780b */ /* 0x042fe40003f24000 */
[----:B------:R-:W-:Y:S02]  /*0190*/  FSETP.GEU.AND P2, PT, R12, 1.175494350822287508e-38, PT ;  /* 0x008000000c00780b */ /* 0x000fe40003f4e000 */
[----:B0-----:R-:W-:Y:S01]  /*01a0*/  FSEL R7, R13, 1, P1 ;  /* 0x3f8000000d077808 */ /* 0x001fe20000800000 */
[----:B----4-:R-:W-:-:S08]  /*01b0*/  FADD R9, R5, R14 ;  /* 0x0000000e05097221 */ /* 0x010fd00000000000 */
[----:B------:R-:W-:Y:S02]  /*01c0*/  @P1 FMUL R12, R12, 0.25 ;  /* 0x3e8000000c0c1820 */ /* 0x000fe40000400000 */
[----:B------:R-:W-:Y:S01]  /*01d0*/  @!P2 FMUL R7, R7, 16777216 ;  /* 0x4b8000000707a820 */ /* 0x000fe20000400000 */
[----:B------:R-:W-:Y:S01]  /*01e0*/  FADD R6, -R6, R9 ;  /* 0x0000000906067221 */ /* 0x000fe20000000100 */
[----:B------:R-:W-:Y:S01]  /*01f0*/  @!P2 FMUL R12, R12, 16777216 ;  /* 0x4b8000000c0ca820 */ /* 0x000fe20000400000 */
[----:B------:R0:W-:Y:S05]  /*0200*/  @!P0 STG.E desc[UR4][R2.64], R9 ;  /* 0x0000000902008986 */ /* 0x0001ea000c101904 */
[----:B------:R-:W1:Y:S02]  /*0210*/  MUFU.RCP R12, R12 ;  /* 0x0000000c000c7308 */ /* 0x000e640000001000 */
[----:B-1----:R-:W-:-:S04]  /*0220*/  FMUL R7, R12, R7 ;  /* 0x000000070c077220 */ /* 0x002fc80000400000 */
[----:B------:R-:W-:-:S04]  /*0230*/  FMUL R6, R6, R7 ;  /* 0x0000000706067220 */ /* 0x000fc80000400000 */
[----:B--2---:R-:W-:-:S04]  /*0240*/  FFMA R6, R8, R6, R11 ;  /* 0x0000000608067223 */ /* 0x004fc8000000000b */
[----:B------:R-:W-:-:S04]  /*0250*/  FADD R6, RZ, -R6 ;  /* 0x80000006ff067221 */ /* 0x000fc80000000000 */
[----:B------:R-:W-:-:S05]  /*0260*/  FMUL R6, R6, 1.4426950216293334961 ;  /* 0x3fb8aa3b06067820 */ /* 0x000fca0000400000 */
[----:B------:R-:W-:-:S13]  /*0270*/  FSETP.GEU.AND P1, PT, R6, -126, PT ;  /* 0xc2fc00000600780b */ /* 0x000fda0003f2e000 */
[----:B------:R-:W-:-:S04]  /*0280*/  @!P1 FMUL R6, R6, 0.5 ;  /* 0x3f00000006069820 */ /* 0x000fc80000400000 */
[----:B------:R-:W1:Y:S02]  /*0290*/  MUFU.EX2 R4, R6 ;  /* 0x0000000600047308 */ /* 0x000e640000000800 */
[----:B-1----:R-:W-:-:S04]  /*02a0*/  @!P1 FMUL R4, R4, R4 ;  /* 0x0000000404049220 */ /* 0x002fc80000400000 */
[----:B------:R-:W-:Y:S02]  /*02b0*/  FADD R7, R4, 1 ;  /* 0x3f80000004077421 */ /* 0x000fe40000000000 */
[----:B------:R-:W1:Y:S03]  /*02c0*/  LDC.64 R4, c[0x0][0x240] ;  /* 0x00009000ff047b82 */ /* 0x000e660000000a00 */
[----:B------:R-:W-:-:S04]  /*02d0*/  FSETP.GT.AND P1, PT, R7, 8.50705917302346158658e+37, PT ;  /* 0x7e8000000700780b */ /* 0x000fc80003f24000 */
[----:B------:R-:W-:-:S09]  /*02e0*/  FSEL R8, R13, 1, P1 ;  /* 0x3f8000000d087808 */ /* 0x000fd20000800000 */
[----:B------:R-:W-:-:S06]  /*02f0*/  @P1 FMUL R7, R7, 0.25 ;  /* 0x3e80000007071820 */ /* 0x000fcc0000400000 */
[----:B------:R-:W2:Y:S01]  /*0300*/  MUFU.RCP R7, R7 ;  /* 0x0000000700077308 */ /* 0x000ea20000001000 */
[----:B-1----:R-:W-:-:S04]  /*0310*/  IMAD.WIDE R4, R0, 0x4, R4 ;  /* 0x0000000400047825 */ /* 0x002fc800078e0204 */
[----:B--2---:R-:W-:Y:S01]  /*0320*/  FMUL R11, R7, R8 ;  /* 0x00000008070b7220 */ /* 0x004fe20000400000 */
[----:B0-----:R-:W-:Y:S06]  /*0330*/  @P0 EXIT ;  /* 0x000000000000094d */ /* 0x001fec0003800000 */
[----:B------:R-:W-:Y:S01]  /*0340*/  STG.E desc[UR4][R4.64], R11 ;  /* 0x0000000b04007986 */ /* 0x000fe2000c101904 */
[----:B------:R-:W-:Y:S05]  /*0350*/  EXIT ;  /* 0x000000000000794d */ /* 0x000fea0003800000 */
.L_x_0:
[----:B------:R-:W-:-:S00]  /*0360*/  BRA `(.L_x_0) ;  /* 0xfffffffc00fc7947 */ /* 0x000fc0000383ffff */
[----:B------:R-:W-:-:S00]  /*0370*/  NOP ;  /* 0x0000000000007918 */ /* 0x000fc00000000000 */
        /* <DEDUP_REMOVED lines=8> */
.L_x_1:


//--------------------- .nv.global.init           --------------------------
	.section	.nv.global.init,"aw",@progbits
.nv.global.init:
	.type		_$_str,@object
	.size		_$_str,(_$_str_$_2 - _$_str)
_$_str:
        /*0000*/ 	.byte	0x5f, 0x5f, 0x43, 0x55, 0x44, 0x41, 0x5f, 0x46, 0x54, 0x5a, 0x00
	.type		_$_str_$_2,@object
	.size		_$_str_$_2,(.L_1 - _$_str_$_2)
_$_str_$_2:
        /*000b*/ 	.byte	0x5f, 0x5f, 0x43, 0x55, 0x44, 0x41, 0x5f, 0x50, 0x52, 0x45, 0x43, 0x5f, 0x53, 0x51, 0x52, 0x54
        /*001b*/ 	.byte	0x00
.L_1:


//--------------------- .nv.constant0.triton_poi_fused__native_batch_norm_legit_no_training_convolution_sigmoid_13 --------------------------
	.section	.nv.constant0.triton_poi_fused__native_batch_norm_legit_no_training_convolution_sigmoid_13,"a",@progbits
	.sectionflags	@""
	.align	4
.nv.constant0.triton_poi_fused__native_batch_norm_legit_no_training_convolution_sigmoid_13:
	.zero		588
